//
// Generated by NVIDIA NVVM Compiler
//
// Compiler Build ID: CL-36424714
// Cuda compilation tools, release 13.0, V13.0.88
// Based on NVVM 20.0.0
//

.version 9.0
.target sm_100
.address_size 64

	// .globl	_Z11ConvolutionPfS_iiii
.const .align 4 .b8 C_kernel[500];
// _ZZ11ConvolutionPfS_iiiiE2Ns has been demoted

.visible .entry _Z11ConvolutionPfS_iiii(
	.param .u64 .ptr .align 1 _Z11ConvolutionPfS_iiii_param_0,
	.param .u64 .ptr .align 1 _Z11ConvolutionPfS_iiii_param_1,
	.param .u32 _Z11ConvolutionPfS_iiii_param_2,
	.param .u32 _Z11ConvolutionPfS_iiii_param_3,
	.param .u32 _Z11ConvolutionPfS_iiii_param_4,
	.param .u32 _Z11ConvolutionPfS_iiii_param_5
)
{
	.reg .pred 	%p<29>;
	.reg .b32 	%r<102>;
	.reg .b32 	%f<74>;
	.reg .b64 	%rd<22>;
	// demoted variable
	.shared .align 4 .b8 _ZZ11ConvolutionPfS_iiiiE2Ns[2048];
	ld.param.u64 	%rd1, [_Z11ConvolutionPfS_iiii_param_0];
	ld.param.u32 	%r38, [_Z11ConvolutionPfS_iiii_param_2];
	ld.param.u32 	%r39, [_Z11ConvolutionPfS_iiii_param_3];
	ld.param.u32 	%r40, [_Z11ConvolutionPfS_iiii_param_4];
	ld.param.u32 	%r41, [_Z11ConvolutionPfS_iiii_param_5];
	mov.u32 	%r1, %tid.x;
	mov.u32 	%r2, %tid.y;
	mov.u32 	%r3, %tid.z;
	sub.s32 	%r4, 9, %r41;
	mov.u32 	%r42, %ctaid.y;
	mad.lo.s32 	%r5, %r4, %r42, %r2;
	mov.u32 	%r43, %ctaid.x;
	mad.lo.s32 	%r6, %r4, %r43, %r1;
	mov.u32 	%r44, %ctaid.z;
	mad.lo.s32 	%r7, %r4, %r44, %r3;
	add.s32 	%r45, %r41, -1;
	shr.u32 	%r46, %r45, 31;
	add.s32 	%r47, %r45, %r46;
	shr.s32 	%r48, %r47, 1;
	sub.s32 	%r8, %r5, %r48;
	sub.s32 	%r9, %r6, %r48;
	sub.s32 	%r10, %r7, %r48;
	setp.gt.s32 	%p1, %r8, -1;
	setp.lt.s32 	%p2, %r8, %r39;
	and.pred  	%p3, %p1, %p2;
	setp.gt.s32 	%p4, %r9, -1;
	setp.lt.s32 	%p5, %r9, %r38;
	and.pred  	%p6, %p4, %p5;
	and.pred  	%p7, %p3, %p6;
	setp.gt.s32 	%p8, %r10, -1;
	setp.lt.s32 	%p9, %r10, %r40;
	and.pred  	%p10, %p8, %p9;
	and.pred  	%p11, %p10, %p7;
	not.pred 	%p12, %p11;
	@%p12 bra 	$L__BB0_2;
	cvta.to.global.u64 	%rd3, %rd1;
	mad.lo.s32 	%r57, %r10, %r39, %r8;
	mad.lo.s32 	%r58, %r57, %r38, %r9;
	mul.wide.s32 	%rd4, %r58, 4;
	add.s64 	%rd5, %rd3, %rd4;
	ld.global.f32 	%f16, [%rd5];
	shl.b32 	%r59, %r3, 8;
	mov.u32 	%r60, _ZZ11ConvolutionPfS_iiiiE2Ns;
	add.s32 	%r61, %r60, %r59;
	shl.b32 	%r62, %r2, 5;
	add.s32 	%r63, %r61, %r62;
	shl.b32 	%r64, %r1, 2;
	add.s32 	%r65, %r63, %r64;
	st.shared.f32 	[%r65], %f16;
	bra.uni 	$L__BB0_3;
$L__BB0_2:
	shl.b32 	%r49, %r3, 8;
	mov.u32 	%r50, _ZZ11ConvolutionPfS_iiiiE2Ns;
	add.s32 	%r51, %r50, %r49;
	shl.b32 	%r52, %r2, 5;
	add.s32 	%r53, %r51, %r52;
	shl.b32 	%r54, %r1, 2;
	add.s32 	%r55, %r53, %r54;
	mov.b32 	%r56, 0;
	st.shared.u32 	[%r55], %r56;
$L__BB0_3:
	bar.sync 	0;
	max.s32 	%r66, %r2, %r1;
	max.s32 	%r67, %r3, %r66;
	setp.ge.s32 	%p13, %r67, %r4;
	@%p13 bra 	$L__BB0_22;
	setp.lt.s32 	%p14, %r41, 1;
	mov.f32 	%f72, 0f00000000;
	@%p14 bra 	$L__BB0_20;
	and.b32  	%r11, %r41, 7;
	and.b32  	%r12, %r41, 3;
	and.b32  	%r13, %r41, 2147483640;
	and.b32  	%r14, %r41, 1;
	neg.s32 	%r15, %r13;
	mov.f32 	%f72, 0f00000000;
	mov.b32 	%r94, 0;
	mov.u64 	%rd16, C_kernel;
$L__BB0_6:
	mul.lo.s32 	%r17, %r94, %r41;
	add.s32 	%r70, %r94, %r3;
	shl.b32 	%r71, %r70, 8;
	mov.u32 	%r72, _ZZ11ConvolutionPfS_iiiiE2Ns;
	add.s32 	%r18, %r72, %r71;
	shl.b32 	%r73, %r1, 2;
	add.s32 	%r74, %r73, %r18;
	add.s32 	%r19, %r74, 16;
	mov.b32 	%r95, 0;
$L__BB0_7:
	setp.lt.u32 	%p15, %r41, 8;
	add.s32 	%r76, %r95, %r17;
	mul.lo.s32 	%r21, %r76, %r41;
	add.s32 	%r22, %r95, %r2;
	mov.b32 	%r100, 0;
	@%p15 bra 	$L__BB0_10;
	shl.b32 	%r77, %r22, 5;
	add.s32 	%r96, %r19, %r77;
	mov.u32 	%r97, %r21;
	mov.u32 	%r98, %r15;
$L__BB0_9:
	.pragma "nounroll";
	mul.wide.s32 	%rd6, %r97, 4;
	add.s64 	%rd8, %rd16, %rd6;
	ld.const.f32 	%f20, [%rd8];
	ld.shared.f32 	%f21, [%r96+-16];
	fma.rn.f32 	%f22, %f20, %f21, %f72;
	ld.const.f32 	%f23, [%rd8+4];
	ld.shared.f32 	%f24, [%r96+-12];
	fma.rn.f32 	%f25, %f23, %f24, %f22;
	ld.const.f32 	%f26, [%rd8+8];
	ld.shared.f32 	%f27, [%r96+-8];
	fma.rn.f32 	%f28, %f26, %f27, %f25;
	ld.const.f32 	%f29, [%rd8+12];
	ld.shared.f32 	%f30, [%r96+-4];
	fma.rn.f32 	%f31, %f29, %f30, %f28;
	ld.const.f32 	%f32, [%rd8+16];
	ld.shared.f32 	%f33, [%r96];
	fma.rn.f32 	%f34, %f32, %f33, %f31;
	ld.const.f32 	%f35, [%rd8+20];
	ld.shared.f32 	%f36, [%r96+4];
	fma.rn.f32 	%f37, %f35, %f36, %f34;
	ld.const.f32 	%f38, [%rd8+24];
	ld.shared.f32 	%f39, [%r96+8];
	fma.rn.f32 	%f40, %f38, %f39, %f37;
	ld.const.f32 	%f41, [%rd8+28];
	ld.shared.f32 	%f42, [%r96+12];
	fma.rn.f32 	%f72, %f41, %f42, %f40;
	add.s32 	%r98, %r98, 8;
	add.s32 	%r97, %r97, 8;
	add.s32 	%r96, %r96, 32;
	setp.ne.s32 	%p16, %r98, 0;
	mov.u32 	%r100, %r13;
	@%p16 bra 	$L__BB0_9;
$L__BB0_10:
	setp.eq.s32 	%p17, %r11, 0;
	@%p17 bra 	$L__BB0_18;
	shl.b32 	%r78, %r22, 5;
	add.s32 	%r31, %r18, %r78;
	add.s32 	%r79, %r11, -1;
	setp.lt.u32 	%p18, %r79, 3;
	@%p18 bra 	$L__BB0_13;
	add.s32 	%r80, %r100, %r21;
	mul.wide.s32 	%rd9, %r80, 4;
	add.s64 	%rd11, %rd16, %rd9;
	ld.const.f32 	%f44, [%rd11];
	add.s32 	%r81, %r100, %r1;
	shl.b32 	%r82, %r81, 2;
	add.s32 	%r83, %r31, %r82;
	ld.shared.f32 	%f45, [%r83];
	fma.rn.f32 	%f46, %f44, %f45, %f72;
	ld.const.f32 	%f47, [%rd11+4];
	ld.shared.f32 	%f48, [%r83+4];
	fma.rn.f32 	%f49, %f47, %f48, %f46;
	ld.const.f32 	%f50, [%rd11+8];
	ld.shared.f32 	%f51, [%r83+8];
	fma.rn.f32 	%f52, %f50, %f51, %f49;
	ld.const.f32 	%f53, [%rd11+12];
	ld.shared.f32 	%f54, [%r83+12];
	fma.rn.f32 	%f72, %f53, %f54, %f52;
	add.s32 	%r100, %r100, 4;
$L__BB0_13:
	setp.eq.s32 	%p19, %r12, 0;
	@%p19 bra 	$L__BB0_18;
	setp.eq.s32 	%p20, %r12, 1;
	@%p20 bra 	$L__BB0_16;
	add.s32 	%r84, %r100, %r21;
	mul.wide.s32 	%rd12, %r84, 4;
	add.s64 	%rd14, %rd16, %rd12;
	ld.const.f32 	%f56, [%rd14];
	add.s32 	%r85, %r100, %r1;
	shl.b32 	%r86, %r85, 2;
	add.s32 	%r87, %r31, %r86;
	ld.shared.f32 	%f57, [%r87];
	fma.rn.f32 	%f58, %f56, %f57, %f72;
	ld.const.f32 	%f59, [%rd14+4];
	ld.shared.f32 	%f60, [%r87+4];
	fma.rn.f32 	%f72, %f59, %f60, %f58;
	add.s32 	%r100, %r100, 2;
$L__BB0_16:
	setp.eq.s32 	%p21, %r14, 0;
	@%p21 bra 	$L__BB0_18;
	add.s32 	%r88, %r100, %r21;
	mul.wide.s32 	%rd15, %r88, 4;
	add.s64 	%rd17, %rd16, %rd15;
	ld.const.f32 	%f61, [%rd17];
	add.s32 	%r89, %r100, %r1;
	shl.b32 	%r90, %r89, 2;
	add.s32 	%r91, %r31, %r90;
	ld.shared.f32 	%f62, [%r91];
	fma.rn.f32 	%f72, %f61, %f62, %f72;
$L__BB0_18:
	add.s32 	%r95, %r95, 1;
	setp.ne.s32 	%p22, %r95, %r41;
	@%p22 bra 	$L__BB0_7;
	add.s32 	%r94, %r94, 1;
	setp.ne.s32 	%p23, %r94, %r41;
	@%p23 bra 	$L__BB0_6;
$L__BB0_20:
	setp.ge.s32 	%p24, %r5, %r39;
	setp.ge.s32 	%p25, %r6, %r38;
	or.pred  	%p26, %p24, %p25;
	setp.ge.s32 	%p27, %r7, %r40;
	or.pred  	%p28, %p27, %p26;
	@%p28 bra 	$L__BB0_22;
	ld.param.u64 	%rd21, [_Z11ConvolutionPfS_iiii_param_1];
	mad.lo.s32 	%r92, %r7, %r39, %r5;
	mad.lo.s32 	%r93, %r92, %r38, %r6;
	cvta.to.global.u64 	%rd18, %rd21;
	mul.wide.s32 	%rd19, %r93, 4;
	add.s64 	%rd20, %rd18, %rd19;
	st.global.f32 	[%rd20], %f72;
$L__BB0_22:
	ret;

}


// ===== COMPILED SASS (sm_100) =====

	.target	sm_100

	.elftype	@"ET_EXEC"


//--------------------- .note.nv.tkinfo           --------------------------
	.section	.note.nv.tkinfo,"",@"SHT_NOTE"
	.sectionflags	@"SHF_NOTE_NV_TKINFO"
	.tkinfo
        /*0018*/ 	.word	0x00000002
        /*0030*/ 	.string	""
        /*0030*/ 	.string	"ptxas"
        /*0030*/ 	.string	"Cuda compilation tools, release 13.0, V13.0.88"
        /*0030*/ 	.string	"Build cuda_13.0.r13.0/compiler.36424714_0"
        /*0030*/ 	.string	"-arch sm_100 -m 64 "



//--------------------- .note.nv.cuinfo           --------------------------
	.section	.note.nv.cuinfo,"",@"SHT_NOTE"
	.sectionflags	@"SHF_NOTE_NV_CUINFO"
        /*0018*/ 	.short	0x0002
        /*001a*/ 	.short	0x0064
        /*001c*/ 	.short	0x0082
	.zero		2


//--------------------- .nv.info                  --------------------------
	.section	.nv.info,"",@"SHT_CUDA_INFO"
	.align	4


	//----- nvinfo : EIATTR_REGCOUNT
	.align		4
        /*0000*/ 	.byte	0x04, 0x2f
        /*0002*/ 	.short	(.L_2 - .L_1)
	.align		4
.L_1:
        /*0004*/ 	.word	index@(_Z11ConvolutionPfS_iiii)
        /*0008*/ 	.word	0x0000001b


	//----- nvinfo : EIATTR_FRAME_SIZE
	.align		4
.L_2:
        /*000c*/ 	.byte	0x04, 0x11
        /*000e*/ 	.short	(.L_4 - .L_3)
	.align		4
.L_3:
        /*0010*/ 	.word	index@(_Z11ConvolutionPfS_iiii)
        /*0014*/ 	.word	0x00000000


	//----- nvinfo : EIATTR_MIN_STACK_SIZE
	.align		4
.L_4:
        /*0018*/ 	.byte	0x04, 0x12
        /*001a*/ 	.short	(.L_6 - .L_5)
	.align		4
.L_5:
        /*001c*/ 	.word	index@(_Z11ConvolutionPfS_iiii)
        /*0020*/ 	.word	0x00000000
.L_6:


//--------------------- .nv.compat                --------------------------
	.section	.nv.compat,"",@"SHT_CUDA_COMPAT_INFO"
	.align	4
        /*0000*/ 	.byte	0x02, 0x09, 0x00, 0x00, 0x02, 0x02, 0x01, 0x00, 0x02, 0x05, 0x05, 0x00, 0x03, 0x07, 0x01, 0x01
        /*0010*/ 	.byte	0x02, 0x03, 0x00, 0x00, 0x02, 0x06, 0x01, 0x00, 0x04, 0x0b, 0x08, 0x00, 0x09, 0x00, 0x00, 0x00
        /*0020*/ 	.byte	0x00, 0x00, 0x00, 0x00


//--------------------- .nv.info._Z11ConvolutionPfS_iiii --------------------------
	.section	.nv.info._Z11ConvolutionPfS_iiii,"",@"SHT_CUDA_INFO"
	.sectionflags	@""
	.align	4


	//----- nvinfo : EIATTR_CUDA_API_VERSION
	.align		4
        /*0000*/ 	.byte	0x04, 0x37
        /*0002*/ 	.short	(.L_8 - .L_7)
.L_7:
        /*0004*/ 	.word	0x00000082


	//----- nvinfo : EIATTR_KPARAM_INFO
	.align		4
.L_8:
        /*0008*/ 	.byte	0x04, 0x17
        /*000a*/ 	.short	(.L_10 - .L_9)
.L_9:
        /*000c*/ 	.word	0x00000000
        /*0010*/ 	.short	0x0005
        /*0012*/ 	.short	0x001c
        /*0014*/ 	.byte	0x00, 0xf0, 0x11, 0x00


	//----- nvinfo : EIATTR_KPARAM_INFO
	.align		4
.L_10:
        /*0018*/ 	.byte	0x04, 0x17
        /*001a*/ 	.short	(.L_12 - .L_11)
.L_11:
        /*001c*/ 	.word	0x00000000
        /*0020*/ 	.short	0x0004
        /*0022*/ 	.short	0x0018
        /*0024*/ 	.byte	0x00, 0xf0, 0x11, 0x00


	//----- nvinfo : EIATTR_KPARAM_INFO
	.align		4
.L_12:
        /*0028*/ 	.byte	0x04, 0x17
        /*002a*/ 	.short	(.L_14 - .L_13)
.L_13:
        /*002c*/ 	.word	0x00000000
        /*0030*/ 	.short	0x0003
        /*0032*/ 	.short	0x0014
        /*0034*/ 	.byte	0x00, 0xf0, 0x11, 0x00


	//----- nvinfo : EIATTR_KPARAM_INFO
	.align		4
.L_14:
        /*0038*/ 	.byte	0x04, 0x17
        /*003a*/ 	.short	(.L_16 - .L_15)
.L_15:
        /*003c*/ 	.word	0x00000000
        /*0040*/ 	.short	0x0002
        /*0042*/ 	.short	0x0010
        /*0044*/ 	.byte	0x00, 0xf0, 0x11, 0x00


	//----- nvinfo : EIATTR_KPARAM_INFO
	.align		4
.L_16:
        /*0048*/ 	.byte	0x04, 0x17
        /*004a*/ 	.short	(.L_18 - .L_17)
.L_17:
        /*004c*/ 	.word	0x00000000
        /*0050*/ 	.short	0x0001
        /*0052*/ 	.short	0x0008
        /*0054*/ 	.byte	0x00, 0xf5, 0x21, 0x00


	//----- nvinfo : EIATTR_KPARAM_INFO
	.align		4
.L_18:
        /*0058*/ 	.byte	0x04, 0x17
        /*005a*/ 	.short	(.L_20 - .L_19)
.L_19:
        /*005c*/ 	.word	0x00000000
        /*0060*/ 	.short	0x0000
        /*0062*/ 	.short	0x0000
        /*0064*/ 	.byte	0x00, 0xf5, 0x21, 0x00


	//----- nvinfo : EIATTR_SPARSE_MMA_MASK
	.align		4
.L_20:
        /*0068*/ 	.byte	0x03, 0x50
        /*006a*/ 	.short	0x0000


	//----- nvinfo : EIATTR_MAXREG_COUNT
	.align		4
        /*006c*/ 	.byte	0x03, 0x1b
        /*006e*/ 	.short	0x00ff


	//----- nvinfo : EIATTR_NUM_BARRIERS
	.align		4
        /*0070*/ 	.byte	0x02, 0x4c
        /*0072*/ 	.byte	0x01
	.zero		1


	//----- nvinfo : EIATTR_MERCURY_ISA_VERSION
	.align		4
        /*0074*/ 	.byte	0x03, 0x5f
        /*0076*/ 	.short	0x0101


	//----- nvinfo : EIATTR_VRC_CTA_INIT_COUNT
	.align		4
        /*0078*/ 	.byte	0x02, 0x4a
	.zero		1
	.zero		1


	//----- nvinfo : EIATTR_EXIT_INSTR_OFFSETS
	.align		4
        /*007c*/ 	.byte	0x04, 0x1c
        /*007e*/ 	.short	(.L_22 - .L_21)


	//   ....[0]....
.L_21:
        /*0080*/ 	.word	0x000002a0


	//   ....[1]....
        /*0084*/ 	.word	0x00000a10


	//   ....[2]....
        /*0088*/ 	.word	0x00000a70


	//----- nvinfo : EIATTR_CBANK_PARAM_SIZE
	.align		4
.L_22:
        /*008c*/ 	.byte	0x03, 0x19
        /*008e*/ 	.short	0x0020


	//----- nvinfo : EIATTR_PARAM_CBANK
	.align		4
        /*0090*/ 	.byte	0x04, 0x0a
        /*0092*/ 	.short	(.L_24 - .L_23)
	.align		4
.L_23:
        /*0094*/ 	.word	index@(.nv.constant0._Z11ConvolutionPfS_iiii)
        /*0098*/ 	.short	0x0380
        /*009a*/ 	.short	0x0020


	//----- nvinfo : EIATTR_SW_WAR
	.align		4
.L_24:
        /*009c*/ 	.byte	0x04, 0x36
        /*009e*/ 	.short	(.L_26 - .L_25)
.L_25:
        /*00a0*/ 	.word	0x00000008
.L_26:


//--------------------- .nv.callgraph             --------------------------
	.section	.nv.callgraph,"",@"SHT_CUDA_CALLGRAPH"
	.align	4
	.sectionentsize	8
	.align		4
        /*0000*/ 	.word	0x00000000
	.align		4
        /*0004*/ 	.word	0xffffffff
	.align		4
        /*0008*/ 	.word	0x00000000
	.align		4
        /*000c*/ 	.word	0xfffffffe
	.align		4
        /*0010*/ 	.word	0x00000000
	.align		4
        /*0014*/ 	.word	0xfffffffd
	.align		4
        /*0018*/ 	.word	0x00000000
	.align		4
        /*001c*/ 	.word	0xfffffffc


//--------------------- .nv.constant3             --------------------------
	.section	.nv.constant3,"a",@progbits
	.align	4
.nv.constant3:
	.type		C_kernel,@object
	.size		C_kernel,(.L_0 - C_kernel)
C_kernel:
	.zero		500
.L_0:


//--------------------- .text._Z11ConvolutionPfS_iiii --------------------------
	.section	.text._Z11ConvolutionPfS_iiii,"ax",@progbits
	.align	128
        .global         _Z11ConvolutionPfS_iiii
        .type           _Z11ConvolutionPfS_iiii,@function
        .size           _Z11ConvolutionPfS_iiii,(.L_x_9 - _Z11ConvolutionPfS_iiii)
        .other          _Z11ConvolutionPfS_iiii,@"STO_CUDA_ENTRY STV_DEFAULT"
_Z11ConvolutionPfS_iiii:
.text._Z11ConvolutionPfS_iiii:
[----:B------:R-:W-:Y:S01]  /*0000*/  LDC R1, c[0x0][0x37c] ;  /* 0x0000df00ff017b82 */ /* 0x000fe20000000800 */
[----:B------:R-:W0:Y:S01]  /*0010*/  S2R R4, SR_TID.Y ;  /* 0x0000000000047919 */ /* 0x000e220000002200 */
[----:B------:R-:W1:Y:S01]  /*0020*/  LDCU.128 UR8, c[0x0][0x390] ;  /* 0x00007200ff0877ac */ /* 0x000e620008000c00 */
[----:B------:R-:W0:Y:S01]  /*0030*/  S2R R3, SR_CTAID.Y ;  /* 0x0000000000037919 */ /* 0x000e220000002600 */
[----:B------:R-:W2:Y:S01]  /*0040*/  LDCU.64 UR14, c[0x0][0x358] ;  /* 0x00006b00ff0e77ac */ /* 0x000ea20008000a00 */
[----:B------:R-:W3:Y:S01]  /*0050*/  S2R R5, SR_TID.X ;  /* 0x0000000000057919 */ /* 0x000ee20000002100 */
[----:B------:R-:W3:Y:S01]  /*0060*/  S2R R2, SR_CTAID.X ;  /* 0x0000000000027919 */ /* 0x000ee20000002500 */
[----:B------:R-:W4:Y:S01]  /*0070*/  S2R R6, SR_TID.Z ;  /* 0x0000000000067919 */ /* 0x000f220000002300 */
[----:B-1----:R-:W-:Y:S01]  /*0080*/  UIADD3 UR4, UPT, UPT, UR11, -0x1, URZ ;  /* 0xffffffff0b047890 */ /* 0x002fe2000fffe0ff */
[----:B------:R-:W4:Y:S01]  /*0090*/  S2R R7, SR_CTAID.Z ;  /* 0x0000000000077919 */ /* 0x000f220000002700 */
[----:B------:R-:W-:-:S02]  /*00a0*/  UIADD3 UR6, UPT, UPT, -UR11, 0x9, URZ ;  /* 0x000000090b067890 */ /* 0x000fc4000fffe1ff */
[----:B------:R-:W-:-:S04]  /*00b0*/  ULEA.HI UR4, UR4, UR4, URZ, 0x1 ;  /* 0x0000000404047291 */ /* 0x000fc8000f8f08ff */
[----:B------:R-:W-:Y:S01]  /*00c0*/  USHF.R.S32.HI UR4, URZ, 0x1, UR4 ;  /* 0x00000001ff047899 */ /* 0x000fe20008011404 */
[----:B0-----:R-:W-:Y:S02]  /*00d0*/  IMAD R0, R3, UR6, R4 ;  /* 0x0000000603007c24 */ /* 0x001fe4000f8e0204 */
[----:B---3--:R-:W-:-:S05]  /*00e0*/  IMAD R2, R2, UR6, R5 ;  /* 0x0000000602027c24 */ /* 0x008fca000f8e0205 */
[----:B------:R-:W-:Y:S01]  /*00f0*/  IADD3 R10, PT, PT, R2, -UR4, RZ ;  /* 0x80000004020a7c10 */ /* 0x000fe2000fffe0ff */
[----:B----4-:R-:W-:Y:S01]  /*0100*/  IMAD R3, R7, UR6, R6 ;  /* 0x0000000607037c24 */ /* 0x010fe2000f8e0206 */
[----:B------:R-:W-:Y:S02]  /*0110*/  IADD3 R7, PT, PT, R0, -UR4, RZ ;  /* 0x8000000400077c10 */ /* 0x000fe4000fffe0ff */
[----:B------:R-:W-:Y:S02]  /*0120*/  ISETP.GE.AND P2, PT, R10, UR8, PT ;  /* 0x000000080a007c0c */ /* 0x000fe4000bf46270 */
[----:B------:R-:W-:Y:S02]  /*0130*/  IADD3 R12, PT, PT, R3, -UR4, RZ ;  /* 0x80000004030c7c10 */ /* 0x000fe4000fffe0ff */
[----:B------:R-:W-:Y:S02]  /*0140*/  ISETP.GE.AND P1, PT, R7, UR9, PT ;  /* 0x0000000907007c0c */ /* 0x000fe4000bf26270 */
[----:B------:R-:W-:-:S02]  /*0150*/  ISETP.GE.AND P0, PT, R12, UR10, PT ;  /* 0x0000000a0c007c0c */ /* 0x000fc4000bf06270 */
[----:B------:R-:W-:Y:S02]  /*0160*/  ISETP.GT.AND P1, PT, R7, -0x1, !P1 ;  /* 0xffffffff0700780c */ /* 0x000fe40004f24270 */
[----:B------:R-:W-:Y:S02]  /*0170*/  ISETP.GT.AND P2, PT, R10, -0x1, !P2 ;  /* 0xffffffff0a00780c */ /* 0x000fe40005744270 */
[----:B------:R-:W-:-:S04]  /*0180*/  ISETP.GT.AND P0, PT, R12, -0x1, !P0 ;  /* 0xffffffff0c00780c */ /* 0x000fc80004704270 */
[----:B------:R-:W-:-:S13]  /*0190*/  PLOP3.LUT P0, PT, P0, P1, P2, 0x80, 0x0 ;  /* 0x000000000000781c */ /* 0x000fda0000703020 */
[----:B------:R-:W0:Y:S01]  /*01a0*/  @P0 LDC.64 R8, c[0x0][0x380] ;  /* 0x0000e000ff080b82 */ /* 0x000e220000000a00 */
[----:B------:R-:W-:-:S04]  /*01b0*/  @P0 IMAD R7, R12, UR9, R7 ;  /* 0x000000090c070c24 */ /* 0x000fc8000f8e0207 */
[----:B------:R-:W-:-:S04]  /*01c0*/  @P0 IMAD R7, R7, UR8, R10 ;  /* 0x0000000807070c24 */ /* 0x000fc8000f8e020a */
[----:B0-----:R-:W-:-:S06]  /*01d0*/  @P0 IMAD.WIDE R8, R7, 0x4, R8 ;  /* 0x0000000407080825 */ /* 0x001fcc00078e0208 */
[----:B--2---:R-:W2:Y:S01]  /*01e0*/  @P0 LDG.E R8, desc[UR14][R8.64] ;  /* 0x0000000e08080981 */ /* 0x004ea2000c1e1900 */
[----:B------:R-:W0:Y:S01]  /*01f0*/  S2UR UR5, SR_CgaCtaId ;  /* 0x00000000000579c3 */ /* 0x000e220000008800 */
[----:B------:R-:W-:Y:S01]  /*0200*/  UMOV UR4, 0x400 ;  /* 0x0000040000047882 */ /* 0x000fe20000000000 */
[----:B------:R-:W-:-:S04]  /*0210*/  VIMNMX3 R11, R4, R5, R6, !PT ;  /* 0x00000005040b720f */ /* 0x000fc80007800106 */
[----:B------:R-:W-:Y:S01]  /*0220*/  ISETP.GE.AND P1, PT, R11, UR6, PT ;  /* 0x000000060b007c0c */ /* 0x000fe2000bf26270 */
[----:B0-----:R-:W-:-:S06]  /*0230*/  ULEA UR4, UR5, UR4, 0x18 ;  /* 0x0000000405047291 */ /* 0x001fcc000f8ec0ff */
[----:B------:R-:W-:-:S05]  /*0240*/  LEA R7, R6, UR4, 0x8 ;  /* 0x0000000406077c11 */ /* 0x000fca000f8e40ff */
[----:B------:R-:W-:-:S05]  /*0250*/  IMAD R10, R4, 0x20, R7 ;  /* 0x00000020040a7824 */ /* 0x000fca00078e0207 */
[----:B------:R-:W-:-:S05]  /*0260*/  LEA R7, R5, R10, 0x2 ;  /* 0x0000000a05077211 */ /* 0x000fca00078e10ff */
[----:B--2---:R0:W-:Y:S04]  /*0270*/  @P0 STS [R7], R8 ;  /* 0x0000000807000388 */ /* 0x0041e80000000800 */
[----:B------:R0:W-:Y:S01]  /*0280*/  @!P0 STS [R7], RZ ;  /* 0x000000ff07008388 */ /* 0x0001e20000000800 */
[----:B------:R-:W-:Y:S06]  /*0290*/  BAR.SYNC.DEFER_BLOCKING 0x0 ;  /* 0x0000000000007b1d */ /* 0x000fec0000010000 */
[----:B------:R-:W-:Y:S05]  /*02a0*/  @P1 EXIT ;  /* 0x000000000000194d */ /* 0x000fea0003800000 */
[----:B------:R-:W-:Y:S01]  /*02b0*/  UISETP.GE.AND UP0, UPT, UR11, 0x1, UPT ;  /* 0x000000010b00788c */ /* 0x000fe2000bf06270 */
[----:B------:R-:W-:-:S08]  /*02c0*/  HFMA2 R9, -RZ, RZ, 0, 0 ;  /* 0x00000000ff097431 */ /* 0x000fd000000001ff */
[----:B------:R-:W-:Y:S05]  /*02d0*/  BRA.U !UP0, `(.L_x_0) ;  /* 0x0000000508b87547 */ /* 0x000fea000b800000 */
[----:B------:R-:W-:Y:S01]  /*02e0*/  ULOP3.LUT UR7, UR11, 0x7ffffff8, URZ, 0xc0, !UPT ;  /* 0x7ffffff80b077892 */ /* 0x000fe2000f8ec0ff */
[----:B------:R-:W-:Y:S01]  /*02f0*/  IMAD.MOV.U32 R9, RZ, RZ, RZ ;  /* 0x000000ffff097224 */ /* 0x000fe200078e00ff */
[----:B------:R-:W-:Y:S02]  /*0300*/  ULOP3.LUT UR16, UR11, 0x7, URZ, 0xc0, !UPT ;  /* 0x000000070b107892 */ /* 0x000fe4000f8ec0ff */
[----:B------:R-:W-:Y:S02]  /*0310*/  ULOP3.LUT UR17, UR11, 0x3, URZ, 0xc0, !UPT ;  /* 0x000000030b117892 */ /* 0x000fe4000f8ec0ff */
[----:B------:R-:W-:Y:S01]  /*0320*/  UIADD3 UR10, UPT, UPT, -UR7, URZ, URZ ;  /* 0x000000ff070a7290 */ /* 0x000fe2000fffe1ff */
[----:B------:R-:W-:-:S11]  /*0330*/  UMOV UR4, URZ ;  /* 0x000000ff00047c82 */ /* 0x000fd60008000000 */
.L_x_7:
[----:B------:R-:W1:Y:S01]  /*0340*/  S2UR UR6, SR_CgaCtaId ;  /* 0x00000000000679c3 */ /* 0x000e620000008800 */
[----:B------:R-:W-:Y:S01]  /*0350*/  UMOV UR5, 0x400 ;  /* 0x0000040000057882 */ /* 0x000fe20000000000 */
[----:B------:R-:W2:Y:S01]  /*0360*/  LDCU UR8, c[0x0][0x39c] ;  /* 0x00007380ff0877ac */ /* 0x000ea20008000800 */
[----:B0-----:R-:W-:Y:S01]  /*0370*/  IADD3 R8, PT, PT, R6, UR4, RZ ;  /* 0x0000000406087c10 */ /* 0x001fe2000fffe0ff */
[----:B------:R-:W-:Y:S01]  /*0380*/  UMOV UR12, UR4 ;  /* 0x00000004000c7c82 */ /* 0x000fe20008000000 */
[----:B------:R-:W-:-:S04]  /*0390*/  UIADD3 UR4, UPT, UPT, UR4, 0x1, URZ ;  /* 0x0000000104047890 */ /* 0x000fc8000fffe0ff */
[----:B--2---:R-:W-:Y:S02]  /*03a0*/  UISETP.NE.AND UP0, UPT, UR4, UR8, UPT ;  /* 0x000000080400728c */ /* 0x004fe4000bf05270 */
[----:B-1----:R-:W-:-:S06]  /*03b0*/  ULEA UR5, UR6, UR5, 0x18 ;  /* 0x0000000506057291 */ /* 0x002fcc000f8ec0ff */
[----:B------:R-:W-:Y:S01]  /*03c0*/  LEA R8, R8, UR5, 0x8 ;  /* 0x0000000508087c11 */ /* 0x000fe2000f8e40ff */
[----:B------:R-:W-:-:S03]  /*03d0*/  UMOV UR5, URZ ;  /* 0x000000ff00057c82 */ /* 0x000fc60008000000 */
[----:B------:R-:W-:-:S05]  /*03e0*/  LEA R7, R5, R8, 0x2 ;  /* 0x0000000805077211 */ /* 0x000fca00078e10ff */
[----:B------:R-:W-:-:S07]  /*03f0*/  VIADD R7, R7, 0x10 ;  /* 0x0000001007077836 */ /* 0x000fce0000000000 */
.L_x_6:
[----:B------:R-:W0:Y:S01]  /*0400*/  LDCU UR23, c[0x0][0x39c] ;  /* 0x00007380ff1777ac */ /* 0x000e220008000800 */
[----:B------:R-:W-:Y:S01]  /*0410*/  IADD3 R13, PT, PT, R4, UR5, RZ ;  /* 0x00000005040d7c10 */ /* 0x000fe2000fffe0ff */
[----:B0-----:R-:W-:Y:S02]  /*0420*/  UISETP.GE.U32.AND UP2, UPT, UR23, 0x8, UPT ;  /* 0x000000081700788c */ /* 0x001fe4000bf46070 */
[----:B------:R-:W-:Y:S02]  /*0430*/  UIMAD UR6, UR12, UR23, UR5 ;  /* 0x000000170c0672a4 */ /* 0x000fe4000f8e0205 */
[----:B------:R-:W-:Y:S02]  /*0440*/  UIADD3 UR5, UPT, UPT, UR5, 0x1, URZ ;  /* 0x0000000105057890 */ /* 0x000fe4000fffe0ff */
[----:B------:R-:W-:Y:S02]  /*0450*/  UIMAD UR13, UR6, UR23, URZ ;  /* 0x00000017060d72a4 */ /* 0x000fe4000f8e02ff */
[----:B------:R-:W-:Y:S01]  /*0460*/  UISETP.NE.AND UP1, UPT, UR5, UR23, UPT ;  /* 0x000000170500728c */ /* 0x000fe2000bf25270 */
[----:B------:R-:W-:Y:S01]  /*0470*/  UMOV UR6, URZ ;  /* 0x000000ff00067c82 */ /* 0x000fe20008000000 */
[----:B------:R-:W-:Y:S09]  /*0480*/  BRA.U !UP2, `(.L_x_1) ;  /* 0x000000010a887547 */ /* 0x000ff2000b800000 */
[----:B------:R-:W-:Y:S01]  /*0490*/  LEA R10, R13, R7, 0x5 ;  /* 0x000000070d0a7211 */ /* 0x000fe200078e28ff */
[----:B------:R-:W-:Y:S01]  /*04a0*/  UMOV UR6, UR13 ;  /* 0x0000000d00067c82 */ /* 0x000fe20008000000 */
[----:B------:R-:W-:-:S05]  /*04b0*/  UMOV UR8, UR10 ;  /* 0x0000000a00087c82 */ /* 0x000fca0008000000 */
.L_x_2:
[----:B------:R-:W0:Y:S01]  /*04c0*/  LDS R12, [R10+-0x10] ;  /* 0xfffff0000a0c7984 */ /* 0x000e220000000800 */
[----:B------:R-:W-:Y:S02]  /*04d0*/  USHF.L.U32 UR9, UR6, 0x2, URZ ;  /* 0x0000000206097899 */ /* 0x000fe400080006ff */
[----:B------:R-:W-:Y:S01]  /*04e0*/  UIADD3 UR8, UPT, UPT, UR8, 0x8, URZ ;  /* 0x0000000808087890 */ /* 0x000fe2000fffe0ff */
[----:B------:R-:W1:Y:S01]  /*04f0*/  LDS R11, [R10+-0xc] ;  /* 0xfffff4000a0b7984 */ /* 0x000e620000000800 */
[----:B------:R-:W-:Y:S02]  /*0500*/  UIADD3 UR6, UPT, UPT, UR6, 0x8, URZ ;  /* 0x0000000806067890 */ /* 0x000fe4000fffe0ff */
[----:B------:R-:W-:Y:S01]  /*0510*/  UISETP.NE.AND UP2, UPT, UR8, URZ, UPT ;  /* 0x000000ff0800728c */ /* 0x000fe2000bf45270 */
[----:B------:R-:W2:Y:S04]  /*0520*/  LDS R14, [R10+-0x8] ;  /* 0xfffff8000a0e7984 */ /* 0x000ea80000000800 */
[----:B------:R-:W3:Y:S01]  /*0530*/  LDS R16, [R10+-0x4] ;  /* 0xfffffc000a107984 */ /* 0x000ee20000000800 */
[----:B------:R-:W0:Y:S03]  /*0540*/  LDCU UR18, c[0x3][UR9] ;  /* 0x00c00000091277ac */ /* 0x000e260008000800 */
[----:B------:R-:W4:Y:S01]  /*0550*/  LDS R18, [R10] ;  /* 0x000000000a127984 */ /* 0x000f220000000800 */
[----:B------:R-:W1:Y:S03]  /*0560*/  LDCU UR19, c[0x3][UR9+0x4] ;  /* 0x00c00080091377ac */ /* 0x000e660008000800 */
[----:B------:R-:W5:Y:S01]  /*0570*/  LDS R20, [R10+0x4] ;  /* 0x000004000a147984 */ /* 0x000f620000000800 */
[----:B------:R-:W2:Y:S03]  /*0580*/  LDCU UR20, c[0x3][UR9+0x8] ;  /* 0x00c00100091477ac */ /* 0x000ea60008000800 */
[----:B------:R-:W5:Y:S01]  /*0590*/  LDS R22, [R10+0x8] ;  /* 0x000008000a167984 */ /* 0x000f620000000800 */
[----:B------:R-:W3:Y:S03]  /*05a0*/  LDCU UR21, c[0x3][UR9+0xc] ;  /* 0x00c00180091577ac */ /* 0x000ee60008000800 */
[----:B------:R0:W5:Y:S01]  /*05b0*/  LDS R24, [R10+0xc] ;  /* 0x00000c000a187984 */ /* 0x0001620000000800 */
[----:B------:R-:W4:Y:S01]  /*05c0*/  LDCU UR22, c[0x3][UR9+0x10] ;  /* 0x00c00200091677ac */ /* 0x000f220008000800 */
[----:B0-----:R-:W-:-:S02]  /*05d0*/  VIADD R10, R10, 0x20 ;  /* 0x000000200a0a7836 */ /* 0x001fc40000000000 */
[----:B------:R-:W-:Y:S01]  /*05e0*/  FFMA R12, R12, UR18, R9 ;  /* 0x000000120c0c7c23 */ /* 0x000fe20008000009 */
[----:B------:R-:W5:Y:S03]  /*05f0*/  LDCU UR18, c[0x3][UR9+0x14] ;  /* 0x00c00280091277ac */ /* 0x000f660008000800 */
[----:B-1----:R-:W-:Y:S01]  /*0600*/  FFMA R11, R11, UR19, R12 ;  /* 0x000000130b0b7c23 */ /* 0x002fe2000800000c */
[----:B------:R-:W0:Y:S03]  /*0610*/  LDCU UR19, c[0x3][UR9+0x18] ;  /* 0x00c00300091377ac */ /* 0x000e260008000800 */
[----:B--2---:R-:W-:Y:S01]  /*0620*/  FFMA R11, R14, UR20, R11 ;  /* 0x000000140e0b7c23 */ /* 0x004fe2000800000b */
[----:B------:R-:W1:Y:S03]  /*0630*/  LDCU UR9, c[0x3][UR9+0x1c] ;  /* 0x00c00380090977ac */ /* 0x000e660008000800 */
[----:B---3--:R-:W-:-:S04]  /*0640*/  FFMA R11, R16, UR21, R11 ;  /* 0x00000015100b7c23 */ /* 0x008fc8000800000b */
[----:B----4-:R-:W-:-:S04]  /*0650*/  FFMA R11, R18, UR22, R11 ;  /* 0x00000016120b7c23 */ /* 0x010fc8000800000b */
[----:B-----5:R-:W-:-:S04]  /*0660*/  FFMA R11, R20, UR18, R11 ;  /* 0x00000012140b7c23 */ /* 0x020fc8000800000b */
[----:B0-----:R-:W-:-:S04]  /*0670*/  FFMA R11, R22, UR19, R11 ;  /* 0x00000013160b7c23 */ /* 0x001fc8000800000b */
[----:B-1----:R-:W-:Y:S01]  /*0680*/  FFMA R9, R24, UR9, R11 ;  /* 0x0000000918097c23 */ /* 0x002fe2000800000b */
[----:B------:R-:W-:Y:S06]  /*0690*/  BRA.U UP2, `(.L_x_2) ;  /* 0xfffffffd02887547 */ /* 0x000fec000b83ffff */
[----:B------:R-:W-:-:S05]  /*06a0*/  UMOV UR6, UR7 ;  /* 0x0000000700067c82 */ /* 0x000fca0008000000 */
.L_x_1:
[----:B------:R-:W-:-:S09]  /*06b0*/  UISETP.NE.AND UP2, UPT, UR16, URZ, UPT ;  /* 0x000000ff1000728c */ /* 0x000fd2000bf45270 */
[----:B------:R-:W-:Y:S05]  /*06c0*/  BRA.U !UP2, `(.L_x_3) ;  /* 0x000000010ab47547 */ /* 0x000fea000b800000 */
[----:B------:R-:W-:Y:S01]  /*06d0*/  UIADD3 UR8, UPT, UPT, UR16, -0x1, URZ ;  /* 0xffffffff10087890 */ /* 0x000fe2000fffe0ff */
[----:B------:R-:W-:Y:S01]  /*06e0*/  LEA R13, R13, R8, 0x5 ;  /* 0x000000080d0d7211 */ /* 0x000fe200078e28ff */
[----:B------:R-:W-:Y:S02]  /*06f0*/  UISETP.NE.AND UP3, UPT, UR17, URZ, UPT ;  /* 0x000000ff1100728c */ /* 0x000fe4000bf65270 */
[----:B------:R-:W-:-:S09]  /*0700*/  UISETP.GE.U32.AND UP2, UPT, UR8, 0x3, UPT ;  /* 0x000000030800788c */ /* 0x000fd2000bf46070 */
[----:B------:R-:W-:Y:S05]  /*0710*/  BRA.U !UP2, `(.L_x_4) ;  /* 0x000000010a447547 */ /* 0x000fea000b800000 */
[----:B------:R-:W-:Y:S01]  /*0720*/  IADD3 R10, PT, PT, R5, UR6, RZ ;  /* 0x00000006050a7c10 */ /* 0x000fe2000fffe0ff */
[----:B------:R-:W-:Y:S02]  /*0730*/  UIADD3 UR8, UPT, UPT, UR13, UR6, URZ ;  /* 0x000000060d087290 */ /* 0x000fe4000fffe0ff */
[----:B------:R-:W-:Y:S01]  /*0740*/  UIADD3 UR6, UPT, UPT, UR6, 0x4, URZ ;  /* 0x0000000406067890 */ /* 0x000fe2000fffe0ff */
[----:B------:R-:W-:Y:S01]  /*0750*/  LEA R10, R10, R13, 0x2 ;  /* 0x0000000d0a0a7211 */ /* 0x000fe200078e10ff */
[----:B------:R-:W-:-:S04]  /*0760*/  USHF.L.U32 UR8, UR8, 0x2, URZ ;  /* 0x0000000208087899 */ /* 0x000fc800080006ff */
[----:B------:R-:W0:Y:S04]  /*0770*/  LDS R12, [R10] ;  /* 0x000000000a0c7984 */ /* 0x000e280000000800 */
[----:B------:R-:W1:Y:S04]  /*0780*/  LDS R11, [R10+0x4] ;  /* 0x000004000a0b7984 */ /* 0x000e680000000800 */
[----:B------:R-:W2:Y:S01]  /*0790*/  LDS R14, [R10+0x8] ;  /* 0x000008000a0e7984 */ /* 0x000ea20000000800 */
[----:B------:R-:W0:Y:S03]  /*07a0*/  LDCU UR9, c[0x3][UR8] ;  /* 0x00c00000080977ac */ /* 0x000e260008000800 */
[----:B------:R-:W3:Y:S01]  /*07b0*/  LDS R16, [R10+0xc] ;  /* 0x00000c000a107984 */ /* 0x000ee20000000800 */
[----:B------:R-:W1:Y:S01]  /*07c0*/  LDCU UR18, c[0x3][UR8+0x4] ;  /* 0x00c00080081277ac */ /* 0x000e620008000800 */
[----:B------:R-:W2:Y:S01]  /*07d0*/  LDCU UR19, c[0x3][UR8+0x8] ;  /* 0x00c00100081377ac */ /* 0x000ea20008000800 */
[----:B------:R-:W3:Y:S01]  /*07e0*/  LDCU UR8, c[0x3][UR8+0xc] ;  /* 0x00c00180080877ac */ /* 0x000ee20008000800 */
[----:B0-----:R-:W-:-:S04]  /*07f0*/  FFMA R12, R12, UR9, R9 ;  /* 0x000000090c0c7c23 */ /* 0x001fc80008000009 */
[----:B-1----:R-:W-:-:S04]  /*0800*/  FFMA R11, R11, UR18, R12 ;  /* 0x000000120b0b7c23 */ /* 0x002fc8000800000c */
[----:B--2---:R-:W-:-:S04]  /*0810*/  FFMA R11, R14, UR19, R11 ;  /* 0x000000130e0b7c23 */ /* 0x004fc8000800000b */
[----:B---3--:R-:W-:-:S07]  /*0820*/  FFMA R9, R16, UR8, R11 ;  /* 0x0000000810097c23 */ /* 0x008fce000800000b */
.L_x_4:
[----:B------:R-:W-:Y:S05]  /*0830*/  BRA.U !UP3, `(.L_x_3) ;  /* 0x000000010b587547 */ /* 0x000fea000b800000 */
[----:B------:R-:W-:Y:S02]  /*0840*/  UISETP.NE.AND UP2, UPT, UR17, 0x1, UPT ;  /* 0x000000011100788c */ /* 0x000fe4000bf45270 */
[----:B------:R-:W-:-:S07]  /*0850*/  ULOP3.LUT UP3, URZ, UR23, 0x1, URZ, 0xc0, !UPT ;  /* 0x0000000117ff7892 */ /* 0x000fce000f86c0ff */
[----:B------:R-:W-:Y:S05]  /*0860*/  BRA.U !UP2, `(.L_x_5) ;  /* 0x000000010a2c7547 */ /* 0x000fea000b800000 */
[----:B------:R-:W-:Y:S01]  /*0870*/  VIADD R10, R5, UR6 ;  /* 0x00000006050a7c36 */ /* 0x000fe20008000000 */
[----:B------:R-:W-:Y:S02]  /*0880*/  UIADD3 UR8, UPT, UPT, UR13, UR6, URZ ;  /* 0x000000060d087290 */ /* 0x000fe4000fffe0ff */
[----:B------:R-:W-:Y:S02]  /*0890*/  UIADD3 UR6, UPT, UPT, UR6, 0x2, URZ ;  /* 0x0000000206067890 */ /* 0x000fe4000fffe0ff */
[----:B------:R-:W-:Y:S01]  /*08a0*/  LEA R10, R10, R13, 0x2 ;  /* 0x0000000d0a0a7211 */ /* 0x000fe200078e10ff */
[----:B------:R-:W-:-:S04]  /*08b0*/  USHF.L.U32 UR8, UR8, 0x2, URZ ;  /* 0x0000000208087899 */ /* 0x000fc800080006ff */
[----:B------:R-:W0:Y:S04]  /*08c0*/  LDS R12, [R10] ;  /* 0x000000000a0c7984 */ /* 0x000e280000000800 */
[----:B------:R-:W1:Y:S04]  /*08d0*/  LDS R14, [R10+0x4] ;  /* 0x000004000a0e7984 */ /* 0x000e680000000800 */
[----:B------:R-:W0:Y:S01]  /*08e0*/  LDCU UR9, c[0x3][UR8] ;  /* 0x00c00000080977ac */ /* 0x000e220008000800 */
[----:B------:R-:W1:Y:S01]  /*08f0*/  LDCU UR8, c[0x3][UR8+0x4] ;  /* 0x00c00080080877ac */ /* 0x000e620008000800 */
[----:B0-----:R-:W-:-:S04]  /*0900*/  FFMA R9, R12, UR9, R9 ;  /* 0x000000090c097c23 */ /* 0x001fc80008000009 */
[----:B-1----:R-:W-:-:S07]  /*0910*/  FFMA R9, R14, UR8, R9 ;  /* 0x000000080e097c23 */ /* 0x002fce0008000009 */
.L_x_5:
[----:B------:R-:W-:Y:S05]  /*0920*/  BRA.U !UP3, `(.L_x_3) ;  /* 0x000000010b1c7547 */ /* 0x000fea000b800000 */
[----:B------:R-:W-:Y:S01]  /*0930*/  IADD3 R10, PT, PT, R5, UR6, RZ ;  /* 0x00000006050a7c10 */ /* 0x000fe2000fffe0ff */
[----:B------:R-:W-:-:S03]  /*0940*/  UIADD3 UR6, UPT, UPT, UR13, UR6, URZ ;  /* 0x000000060d067290 */ /* 0x000fc6000fffe0ff */
[----:B------:R-:W-:Y:S01]  /*0950*/  LEA R10, R10, R13, 0x2 ;  /* 0x0000000d0a0a7211 */ /* 0x000fe200078e10ff */
[----:B------:R-:W-:-:S05]  /*0960*/  USHF.L.U32 UR6, UR6, 0x2, URZ ;  /* 0x0000000206067899 */ /* 0x000fca00080006ff */
[----:B------:R-:W0:Y:S07]  /*0970*/  LDS R10, [R10] ;  /* 0x000000000a0a7984 */ /* 0x000e2e0000000800 */
[----:B------:R-:W0:Y:S02]  /*0980*/  LDCU UR6, c[0x3][UR6] ;  /* 0x00c00000060677ac */ /* 0x000e240008000800 */
[----:B0-----:R-:W-:-:S07]  /*0990*/  FFMA R9, R10, UR6, R9 ;  /* 0x000000060a097c23 */ /* 0x001fce0008000009 */
.L_x_3:
[----:B------:R-:W-:Y:S05]  /*09a0*/  BRA.U UP1, `(.L_x_6) ;  /* 0xfffffff901947547 */ /* 0x000fea000b83ffff */
[----:B------:R-:W-:Y:S05]  /*09b0*/  BRA.U UP0, `(.L_x_7) ;  /* 0xfffffff900607547 */ /* 0x000fea000b83ffff */
.L_x_0:
[----:B------:R-:W1:Y:S01]  /*09c0*/  LDCU.64 UR4, c[0x0][0x390] ;  /* 0x00007200ff0477ac */ /* 0x000e620008000a00 */
[----:B------:R-:W2:Y:S01]  /*09d0*/  LDCU UR6, c[0x0][0x398] ;  /* 0x00007300ff0677ac */ /* 0x000ea20008000800 */
[----:B-1----:R-:W-:-:S04]  /*09e0*/  ISETP.GE.AND P0, PT, R2, UR4, PT ;  /* 0x0000000402007c0c */ /* 0x002fc8000bf06270 */
[----:B------:R-:W-:-:S04]  /*09f0*/  ISETP.GE.OR P0, PT, R0, UR5, P0 ;  /* 0x0000000500007c0c */ /* 0x000fc80008706670 */
[----:B--2---:R-:W-:-:S13]  /*0a00*/  ISETP.GE.OR P0, PT, R3, UR6, P0 ;  /* 0x0000000603007c0c */ /* 0x004fda0008706670 */
[----:B------:R-:W-:Y:S05]  /*0a10*/  @P0 EXIT ;  /* 0x000000000000094d */ /* 0x000fea0003800000 */
[----:B------:R-:W1:Y:S01]  /*0a20*/  LDC.64 R4, c[0x0][0x388] ;  /* 0x0000e200ff047b82 */ /* 0x000e620000000a00 */
[----:B------:R-:W-:-:S04]  /*0a30*/  IMAD R3, R3, UR5, R0 ;  /* 0x0000000503037c24 */ /* 0x000fc8000f8e0200 */
[----:B------:R-:W-:-:S04]  /*0a40*/  IMAD R3, R3, UR4, R2 ;  /* 0x0000000403037c24 */ /* 0x000fc8000f8e0202 */
[----:B-1----:R-:W-:-:S05]  /*0a50*/  IMAD.WIDE R2, R3, 0x4, R4 ;  /* 0x0000000403027825 */ /* 0x002fca00078e0204 */
[----:B------:R-:W-:Y:S01]  /*0a60*/  STG.E desc[UR14][R2.64], R9 ;  /* 0x0000000902007986 */ /* 0x000fe2000c10190e */
[----:B------:R-:W-:Y:S05]  /*0a70*/  EXIT ;  /* 0x000000000000794d */ /* 0x000fea0003800000 */
.L_x_8:
[----:B------:R-:W-:-:S00]  /*0a80*/  BRA `(.L_x_8) ;  /* 0xfffffffc00fc7947 */ /* 0x000fc0000383ffff */
[----:B------:R-:W-:-:S00]  /*0a90*/  NOP ;  /* 0x0000000000007918 */ /* 0x000fc00000000000 */
        /* <DEDUP_REMOVED lines=14> */
.L_x_9:


//--------------------- .nv.shared._Z11ConvolutionPfS_iiii --------------------------
	.section	.nv.shared._Z11ConvolutionPfS_iiii,"aw",@nobits
	.sectionflags	@""
	.align	4
.nv.shared._Z11ConvolutionPfS_iiii:
	.zero		3072


//--------------------- .nv.shared.reserved.0     --------------------------
	.section	.nv.shared.reserved.0,"aw",@nobits
	.weak		__nv_reservedSMEM_offset_0_alias
	.size		__nv_reservedSMEM_offset_0_alias, 0, 64
	.other		__nv_reservedSMEM_offset_0_alias,@"STO_CUDA_RESERVED_SHARED STV_DEFAULT"
__nv_reservedSMEM_offset_0_alias:
	.zero		0
	.zero		64


//--------------------- .nv.constant0._Z11ConvolutionPfS_iiii --------------------------
	.section	.nv.constant0._Z11ConvolutionPfS_iiii,"a",@progbits
	.sectionflags	@""
	.align	4
.nv.constant0._Z11ConvolutionPfS_iiii:
	.zero		928


//--------------------- SYMBOLS --------------------------

	.type		.nv.reservedSmem.offset0,@object
	.size		.nv.reservedSmem.offset0,0x4
	.type		.nv.reservedSmem.cap,@object
	.size		.nv.reservedSmem.cap,0x4
